	.headerflags	@"EF_CUDA_TEXMODE_UNIFIED EF_CUDA_64BIT_ADDRESS EF_CUDA_ACCELERATORS EF_CUDA_SM90 EF_CUDA_VIRTUAL_SM(EF_CUDA_SM90)"
	.elftype	@"ET_EXEC"


//--------------------- .nv.info                  --------------------------
	.section	.nv.info,"",@"SHT_CUDA_INFO"
	.align	4


	//----- nvinfo : EIATTR_REGCOUNT
	.align		4
        /*0000*/ 	.byte	0x04, 0x2f
        /*0002*/ 	.short	(.L_3 - .L_2)
	.align		4
.L_2:
        /*0004*/ 	.word	index@(triton_per_fused__weight_norm_interface_0)
        /*0008*/ 	.word	0x00000015


	//----- nvinfo : EIATTR_MIN_STACK_SIZE
	.align		4
.L_3:
        /*000c*/ 	.byte	0x04, 0x12
        /*000e*/ 	.short	(.L_5 - .L_4)
	.align		4
.L_4:
        /*0010*/ 	.word	index@(triton_per_fused__weight_norm_interface_0)
        /*0014*/ 	.word	0x00000000


	//----- nvinfo : EIATTR_FRAME_SIZE
	.align		4
.L_5:
        /*0018*/ 	.byte	0x04, 0x11
        /*001a*/ 	.short	(.L_7 - .L_6)
	.align		4
.L_6:
        /*001c*/ 	.word	index@(triton_per_fused__weight_norm_interface_0)
        /*0020*/ 	.word	0x00000000


	//----- nvinfo : EIATTR_MIN_STACK_SIZE
	.align		4
.L_7:
        /*0024*/ 	.byte	0x04, 0x12
        /*0026*/ 	.short	(.L_9 - .L_8)
	.align		4
.L_8:
        /*0028*/ 	.word	index@(triton_per_fused__weight_norm_interface_0)
        /*002c*/ 	.word	0x00000000
.L_9:


//--------------------- .nv.info.triton_per_fused__weight_norm_interface_0 --------------------------
	.section	.nv.info.triton_per_fused__weight_norm_interface_0,"",@"SHT_CUDA_INFO"
	.sectionflags	@""
	.align	4


	//----- nvinfo : EIATTR_CUDA_API_VERSION
	.align		4
        /*0000*/ 	.byte	0x04, 0x37
        /*0002*/ 	.short	(.L_11 - .L_10)
.L_10:
        /*0004*/ 	.word	0x0000007c


	//----- nvinfo : EIATTR_KPARAM_INFO
	.align		4
.L_11:
        /*0008*/ 	.byte	0x04, 0x17
        /*000a*/ 	.short	(.L_13 - .L_12)
.L_12:
        /*000c*/ 	.word	0x00000000
        /*0010*/ 	.short	0x0005
        /*0012*/ 	.short	0x0024
        /*0014*/ 	.byte	0x00, 0xf0, 0x11, 0x00


	//----- nvinfo : EIATTR_KPARAM_INFO
	.align		4
.L_13:
        /*0018*/ 	.byte	0x04, 0x17
        /*001a*/ 	.short	(.L_15 - .L_14)
.L_14:
        /*001c*/ 	.word	0x00000000
        /*0020*/ 	.short	0x0004
        /*0022*/ 	.short	0x0020
        /*0024*/ 	.byte	0x00, 0xf0, 0x11, 0x00


	//----- nvinfo : EIATTR_KPARAM_INFO
	.align		4
.L_15:
        /*0028*/ 	.byte	0x04, 0x17
        /*002a*/ 	.short	(.L_17 - .L_16)
.L_16:
        /*002c*/ 	.word	0x00000000
        /*0030*/ 	.short	0x0003
        /*0032*/ 	.short	0x0018
        /*0034*/ 	.byte	0x00, 0xf4, 0x21, 0x00


	//----- nvinfo : EIATTR_KPARAM_INFO
	.align		4
.L_17:
        /*0038*/ 	.byte	0x04, 0x17
        /*003a*/ 	.short	(.L_19 - .L_18)
.L_18:
        /*003c*/ 	.word	0x00000000
        /*0040*/ 	.short	0x0002
        /*0042*/ 	.short	0x0010
        /*0044*/ 	.byte	0x00, 0xf4, 0x21, 0x00


	//----- nvinfo : EIATTR_KPARAM_INFO
	.align		4
.L_19:
        /*0048*/ 	.byte	0x04, 0x17
        /*004a*/ 	.short	(.L_21 - .L_20)
.L_20:
        /*004c*/ 	.word	0x00000000
        /*0050*/ 	.short	0x0001
        /*0052*/ 	.short	0x0008
        /*0054*/ 	.byte	0x00, 0xf4, 0x21, 0x00


	//----- nvinfo : EIATTR_KPARAM_INFO
	.align		4
.L_21:
        /*0058*/ 	.byte	0x04, 0x17
        /*005a*/ 	.short	(.L_23 - .L_22)
.L_22:
        /*005c*/ 	.word	0x00000000
        /*0060*/ 	.short	0x0000
        /*0062*/ 	.short	0x0000
        /*0064*/ 	.byte	0x00, 0xf4, 0x21, 0x00


	//----- nvinfo : EIATTR_SPARSE_MMA_MASK
	.align		4
.L_23:
        /*0068*/ 	.byte	0x03, 0x50
        /*006a*/ 	.short	0x0000


	//----- nvinfo : EIATTR_MAXREG_COUNT
	.align		4
        /*006c*/ 	.byte	0x03, 0x1b
        /*006e*/ 	.short	0x00ff


	//----- nvinfo : EIATTR_COOP_GROUP_MASK_REGIDS
	.align		4
        /*0070*/ 	.byte	0x04, 0x29
        /*0072*/ 	.short	(.L_25 - .L_24)


	//   ....[0]....
.L_24:
        /*0074*/ 	.word	0xffffffff


	//   ....[1]....
        /*0078*/ 	.word	0xffffffff


	//   ....[2]....
        /*007c*/ 	.word	0xffffffff


	//   ....[3]....
        /*0080*/ 	.word	0xffffffff


	//   ....[4]....
        /*0084*/ 	.word	0xffffffff


	//   ....[5]....
        /*0088*/ 	.word	0xffffffff


	//   ....[6]....
        /*008c*/ 	.word	0xffffffff


	//   ....[7]....
        /*0090*/ 	.word	0xffffffff


	//----- nvinfo : EIATTR_COOP_GROUP_INSTR_OFFSETS
	.align		4
.L_25:
        /*0094*/ 	.byte	0x04, 0x28
        /*0096*/ 	.short	(.L_27 - .L_26)


	//   ....[0]....
.L_26:
        /*0098*/ 	.word	0x000002a0


	//   ....[1]....
        /*009c*/ 	.word	0x000002c0


	//   ....[2]....
        /*00a0*/ 	.word	0x000002e0


	//   ....[3]....
        /*00a4*/ 	.word	0x00000320


	//   ....[4]....
        /*00a8*/ 	.word	0x00000350


	//   ....[5]....
        /*00ac*/ 	.word	0x00000370


	//   ....[6]....
        /*00b0*/ 	.word	0x00000390


	//   ....[7]....
        /*00b4*/ 	.word	0x000003c0


	//----- nvinfo : EIATTR_EXIT_INSTR_OFFSETS
	.align		4
.L_27:
        /*00b8*/ 	.byte	0x04, 0x1c
        /*00ba*/ 	.short	(.L_29 - .L_28)


	//   ....[0]....
.L_28:
        /*00bc*/ 	.word	0x00000600


	//   ....[1]....
        /*00c0*/ 	.word	0x00000620


	//----- nvinfo : EIATTR_REQNTID
	.align		4
.L_29:
        /*00c4*/ 	.byte	0x04, 0x10
        /*00c6*/ 	.short	(.L_31 - .L_30)
.L_30:
        /*00c8*/ 	.word	0x00000040
        /*00cc*/ 	.word	0x00000001
        /*00d0*/ 	.word	0x00000001


	//----- nvinfo : EIATTR_CBANK_PARAM_SIZE
	.align		4
.L_31:
        /*00d4*/ 	.byte	0x03, 0x19
        /*00d6*/ 	.short	0x0028


	//----- nvinfo : EIATTR_PARAM_CBANK
	.align		4
        /*00d8*/ 	.byte	0x04, 0x0a
        /*00da*/ 	.short	(.L_33 - .L_32)
	.align		4
.L_32:
        /*00dc*/ 	.word	index@(.nv.constant0.triton_per_fused__weight_norm_interface_0)
        /*00e0*/ 	.short	0x0210
        /*00e2*/ 	.short	0x0028


	//----- nvinfo : EIATTR_SW_WAR
	.align		4
.L_33:
        /*00e4*/ 	.byte	0x04, 0x36
        /*00e6*/ 	.short	(.L_35 - .L_34)
.L_34:
        /*00e8*/ 	.word	0x00000008
.L_35:


//--------------------- .nv.callgraph             --------------------------
	.section	.nv.callgraph,"",@"SHT_CUDA_CALLGRAPH"
	.align	4
	.sectionentsize	8
	.align		4
        /*0000*/ 	.word	0x00000000
	.align		4
        /*0004*/ 	.word	0xffffffff
	.align		4
        /*0008*/ 	.word	0x00000000
	.align		4
        /*000c*/ 	.word	0xfffffffe
	.align		4
        /*0010*/ 	.word	0x00000000
	.align		4
        /*0014*/ 	.word	0xfffffffd
	.align		4
        /*0018*/ 	.word	0x00000000
	.align		4
        /*001c*/ 	.word	0xfffffffc


//--------------------- .nv.constant4             --------------------------
	.section	.nv.constant4,"a",@progbits
	.align	8
	.align		8
.nv.constant4:
        /*0000*/ 	.dword	_$_str
	.align		8
        /*0008*/ 	.dword	_$_str_$_2


//--------------------- .text.triton_per_fused__weight_norm_interface_0 --------------------------
	.section	.text.triton_per_fused__weight_norm_interface_0,"ax",@progbits
	.sectionflags	@"SHF_BARRIERS=1"
	.align	128
        .global         triton_per_fused__weight_norm_interface_0
        .type           triton_per_fused__weight_norm_interface_0,@function
        .size           triton_per_fused__weight_norm_interface_0,(.L_x_1 - triton_per_fused__weight_norm_interface_0)
        .other          triton_per_fused__weight_norm_interface_0,@"STO_CUDA_ENTRY STV_DEFAULT"
triton_per_fused__weight_norm_interface_0:
.text.triton_per_fused__weight_norm_interface_0:
[----:B------:R-:W0:Y:S01]  /*0000*/  LDC R1, c[0x0][0x28] ;  /* 0x00000a00ff017b82 */ /* 0x000e220000000800 */
[----:B------:R-:W1:Y:S07]  /*0010*/  S2R R3, SR_TID.X ;  /* 0x0000000000037919 */ /* 0x000e6e0000002100 */
[----:B------:R-:W2:Y:S01]  /*0020*/  LDC.64 R10, c[0x0][0x218] ;  /* 0x00008600ff0a7b82 */ /* 0x000ea20000000a00 */
[----:B------:R-:W-:Y:S01]  /*0030*/  CS2R R16, SRZ ;  /* 0x0000000000107805 */ /* 0x000fe2000001ff00 */
[----:B------:R-:W-:Y:S01]  /*0040*/  ULDC.64 UR6, c[0x0][0x208] ;  /* 0x0000820000067ab9 */ /* 0x000fe20000000a00 */
[----:B------:R-:W3:Y:S01]  /*0050*/  S2R R4, SR_CTAID.X ;  /* 0x0000000000047919 */ /* 0x000ee20000002500 */
[----:B------:R-:W-:-:S04]  /*0060*/  ULDC.64 UR4, c[0x0][0x220] ;  /* 0x0000880000047ab9 */ /* 0x000fc80000000a00 */
[----:B------:R-:W4:Y:S01]  /*0070*/  LDC.64 R12, c[0x0][0x220] ;  /* 0x00008800ff0c7b82 */ /* 0x000f220000000a00 */
[----:B-1----:R-:W-:Y:S02]  /*0080*/  SHF.R.U32.HI R5, RZ, 0x4, R3 ;  /* 0x00000004ff057819 */ /* 0x002fe40000011603 */
[----:B------:R-:W-:Y:S02]  /*0090*/  LOP3.LUT R0, R3, 0xf, RZ, 0xc0, !PT ;  /* 0x0000000f03007812 */ /* 0x000fe400078ec0ff */
[----:B---3--:R-:W-:Y:S02]  /*00a0*/  SHF.L.U32 R4, R4, 0x3, RZ ;  /* 0x0000000304047819 */ /* 0x008fe400000006ff */
[----:B------:R-:W-:Y:S02]  /*00b0*/  SGXT.U32 R5, R5, 0x2 ;  /* 0x000000020505781a */ /* 0x000fe40000000000 */
[----:B------:R-:W-:Y:S02]  /*00c0*/  ISETP.NE.AND P0, PT, R0, 0xf, PT ;  /* 0x0000000f0000780c */ /* 0x000fe40003f05270 */
[----:B------:R-:W-:-:S02]  /*00d0*/  LOP3.LUT R7, R4, R5, RZ, 0xfc, !PT ;  /* 0x0000000504077212 */ /* 0x000fc400078efcff */
[----:B------:R-:W-:Y:S02]  /*00e0*/  LOP3.LUT R6, R4, 0x4, R5, 0xfe, !PT ;  /* 0x0000000404067812 */ /* 0x000fe400078efe05 */
[C---:B------:R-:W-:Y:S01]  /*00f0*/  ISETP.LT.AND P2, PT, R7.reuse, 0x10, P0 ;  /* 0x000000100700780c */ /* 0x040fe20000741270 */
[--C-:B------:R-:W-:Y:S01]  /*0100*/  IMAD R2, R7, 0xf, R0.reuse ;  /* 0x0000000f07027824 */ /* 0x100fe200078e0200 */
[C---:B------:R-:W-:Y:S01]  /*0110*/  ISETP.LT.AND P0, PT, R6.reuse, 0x10, P0 ;  /* 0x000000100600780c */ /* 0x040fe20000701270 */
[----:B------:R-:W-:Y:S02]  /*0120*/  IMAD R0, R6, 0xf, R0 ;  /* 0x0000000f06007824 */ /* 0x000fe400078e0200 */
[----:B--2---:R-:W-:-:S04]  /*0130*/  IMAD.WIDE R8, R2, 0x4, R10 ;  /* 0x0000000402087825 */ /* 0x004fc800078e020a */
[----:B------:R-:W-:-:S04]  /*0140*/  IMAD.WIDE R10, R0, 0x4, R10 ;  /* 0x00000004000a7825 */ /* 0x000fc800078e020a */
[----:B------:R-:W2:Y:S04]  /*0150*/  @P2 LDG.E R16, desc[UR6][R8.64] ;  /* 0x0000000608102981 */ /* 0x000ea8000c1e1900 */
[----:B------:R-:W3:Y:S01]  /*0160*/  @P0 LDG.E R17, desc[UR6][R10.64] ;  /* 0x000000060a110981 */ /* 0x000ee2000c1e1900 */
[C---:B------:R-:W-:Y:S01]  /*0170*/  ISETP.GE.AND P4, PT, R7.reuse, 0x10, PT ;  /* 0x000000100700780c */ /* 0x040fe20003f86270 */
[C---:B----4-:R-:W-:Y:S01]  /*0180*/  IMAD.WIDE R12, R7.reuse, 0x4, R12 ;  /* 0x00000004070c7825 */ /* 0x050fe200078e020c */
[----:B------:R-:W-:Y:S02]  /*0190*/  SHF.R.S32.HI R18, RZ, 0x1f, R4 ;  /* 0x0000001fff127819 */ /* 0x000fe40000011404 */
[----:B------:R-:W-:Y:S02]  /*01a0*/  LEA R14, P3, R7, UR4, 0x2 ;  /* 0x00000004070e7c11 */ /* 0x000fe4000f8610ff */
[----:B------:R-:W-:-:S02]  /*01b0*/  ISETP.GE.AND P1, PT, R6, 0x10, PT ;  /* 0x000000100600780c */ /* 0x000fc40003f26270 */
[----:B------:R-:W-:Y:S02]  /*01c0*/  LEA.HI.X R15, R7, UR5, R18, 0x2, P3 ;  /* 0x00000005070f7c11 */ /* 0x000fe400098f1412 */
[----:B------:R-:W-:-:S06]  /*01d0*/  CS2R R6, SRZ ;  /* 0x0000000000067805 */ /* 0x000fcc000001ff00 */
[----:B------:R1:W4:Y:S04]  /*01e0*/  @!P4 LDG.E.EL R6, desc[UR6][R12.64] ;  /* 0x000000060c06c981 */ /* 0x000328000c2e1900 */
[----:B------:R5:W4:Y:S01]  /*01f0*/  @!P1 LDG.E.EL R7, desc[UR6][R14.64+0x10] ;  /* 0x000010060e079981 */ /* 0x000b22000c2e1900 */
[----:B------:R-:W1:Y:S01]  /*0200*/  S2UR UR5, SR_CgaCtaId ;  /* 0x00000000000579c3 */ /* 0x000e620000008800 */
[----:B------:R-:W-:Y:S01]  /*0210*/  UMOV UR4, 0x400 ;  /* 0x0000040000047882 */ /* 0x000fe20000000000 */
[----:B------:R-:W-:Y:S01]  /*0220*/  LOP3.LUT P1, RZ, R3, 0x38, RZ, 0xc0, !PT ;  /* 0x0000003803ff7812 */ /* 0x000fe2000782c0ff */
[----:B01----:R-:W-:-:S06]  /*0230*/  UPRMT UR4, UR5, 0x654, UR4 ;  /* 0x0000065405047896 */ /* 0x003fcc0008000004 */
[----:B------:R-:W-:Y:S02]  /*0240*/  LEA R5, R5, UR4, 0x2 ;  /* 0x0000000405057c11 */ /* 0x000fe4000f8e10ff */
[----:B--2---:R-:W-:Y:S02]  /*0250*/  SEL R9, R16, RZ, P2 ;  /* 0x000000ff10097207 */ /* 0x004fe40001000000 */
[----:B---3--:R-:W-:-:S03]  /*0260*/  SEL R8, R17, RZ, P0 ;  /* 0x000000ff11087207 */ /* 0x008fc60000000000 */
[----:B------:R-:W-:-:S05]  /*0270*/  FMUL R10, R9, R9 ;  /* 0x00000009090a7220 */ /* 0x000fca0000400000 */
[----:B------:R-:W-:Y:S01]  /*0280*/  FSEL R11, R10, RZ, P2 ;  /* 0x000000ff0a0b7208 */ /* 0x000fe20001000000 */
[----:B------:R-:W-:-:S04]  /*0290*/  FMUL R10, R8, R8 ;  /* 0x00000008080a7220 */ /* 0x000fc80000400000 */
[----:B------:R-:W0:Y:S01]  /*02a0*/  SHFL.BFLY PT, R16, R11, 0x8, 0x1f ;  /* 0x0d001f000b107f89 */ /* 0x000e2200000e0000 */
[----:B------:R-:W-:-:S05]  /*02b0*/  FSEL R10, R10, RZ, P0 ;  /* 0x000000ff0a0a7208 */ /* 0x000fca0000000000 */
[----:B------:R-:W1:Y:S01]  /*02c0*/  SHFL.BFLY PT, R17, R10, 0x8, 0x1f ;  /* 0x0d001f000a117f89 */ /* 0x000e6200000e0000 */
[----:B0-----:R-:W-:-:S05]  /*02d0*/  FADD R16, R11, R16 ;  /* 0x000000100b107221 */ /* 0x001fca0000000000 */
[----:B------:R-:W0:Y:S01]  /*02e0*/  SHFL.BFLY PT, R13, R16, 0x4, 0x1f ;  /* 0x0c801f00100d7f89 */ /* 0x000e2200000e0000 */
[----:B-1----:R-:W-:Y:S01]  /*02f0*/  FADD R17, R10, R17 ;  /* 0x000000110a117221 */ /* 0x002fe20000000000 */
[----:B------:R-:W-:Y:S02]  /*0300*/  LOP3.LUT R10, R3, 0x7, RZ, 0xc0, !PT ;  /* 0x00000007030a7812 */ /* 0x000fe400078ec0ff */
[----:B------:R-:W-:Y:S02]  /*0310*/  LOP3.LUT R3, R4, 0x7, R3, 0xf8, !PT ;  /* 0x0000000704037812 */ /* 0x000fe400078ef803 */
[----:B-----5:R-:W1:Y:S02]  /*0320*/  SHFL.BFLY PT, R14, R17, 0x4, 0x1f ;  /* 0x0c801f00110e7f89 */ /* 0x020e6400000e0000 */
[----:B------:R-:W-:Y:S01]  /*0330*/  ISETP.LT.AND P1, PT, R3, 0x10, !P1 ;  /* 0x000000100300780c */ /* 0x000fe20004f21270 */
[----:B0-----:R-:W-:-:S05]  /*0340*/  FADD R13, R16, R13 ;  /* 0x0000000d100d7221 */ /* 0x001fca0000000000 */
[----:B------:R-:W0:Y:S01]  /*0350*/  SHFL.BFLY PT, R12, R13, 0x2, 0x1f ;  /* 0x0c401f000d0c7f89 */ /* 0x000e2200000e0000 */
[----:B-1----:R-:W-:-:S05]  /*0360*/  FADD R14, R17, R14 ;  /* 0x0000000e110e7221 */ /* 0x002fca0000000000 */
[----:B------:R-:W1:Y:S01]  /*0370*/  SHFL.BFLY PT, R15, R14, 0x2, 0x1f ;  /* 0x0c401f000e0f7f89 */ /* 0x000e6200000e0000 */
[----:B0-----:R-:W-:-:S05]  /*0380*/  FADD R12, R13, R12 ;  /* 0x0000000c0d0c7221 */ /* 0x001fca0000000000 */
[----:B------:R-:W0:Y:S01]  /*0390*/  SHFL.BFLY PT, R11, R12, 0x1, 0x1f ;  /* 0x0c201f000c0b7f89 */ /* 0x000e2200000e0000 */
[----:B-1----:R-:W-:Y:S01]  /*03a0*/  FADD R15, R14, R15 ;  /* 0x0000000f0e0f7221 */ /* 0x002fe20000000000 */
[----:B------:R-:W-:-:S04]  /*03b0*/  LEA R14, R10, UR4, 0x2 ;  /* 0x000000040a0e7c11 */ /* 0x000fc8000f8e10ff */
[----:B------:R-:W1:Y:S01]  /*03c0*/  SHFL.BFLY PT, R16, R15, 0x1, 0x1f ;  /* 0x0c201f000f107f89 */ /* 0x000e6200000e0000 */
[----:B0-----:R-:W-:Y:S02]  /*03d0*/  FADD R11, R12, R11 ;  /* 0x0000000b0c0b7221 */ /* 0x001fe40000000000 */
[----:B------:R-:W0:Y:S02]  /*03e0*/  LDC.64 R12, c[0x0][0x210] ;  /* 0x00008400ff0c7b82 */ /* 0x000e240000000a00 */
[----:B------:R-:W2:Y:S01]  /*03f0*/  MUFU.SQRT R17, R11 ;  /* 0x0000000b00117308 */ /* 0x000ea20000002000 */
[----:B------:R3:W-:Y:S01]  /*0400*/  STS [R5], R11 ;  /* 0x0000000b05007388 */ /* 0x0007e20000000800 */
[----:B-1----:R-:W-:-:S05]  /*0410*/  FADD R16, R15, R16 ;  /* 0x000000100f107221 */ /* 0x002fca0000000000 */
[----:B------:R1:W-:Y:S01]  /*0420*/  STS [R5+0x10], R16 ;  /* 0x0000101005007388 */ /* 0x0003e20000000800 */
[----:B------:R-:W5:Y:S01]  /*0430*/  MUFU.SQRT R15, R16 ;  /* 0x00000010000f7308 */ /* 0x000f620000002000 */
[----:B------:R-:W-:Y:S01]  /*0440*/  BAR.SYNC.DEFER_BLOCKING 0x0 ;  /* 0x0000000000007b1d */ /* 0x000fe20000010000 */
[C---:B--2---:R-:W-:Y:S02]  /*0450*/  FSETP.GT.AND P5, PT, R17.reuse, 8.50705917302346158658e+37, PT ;  /* 0x7e8000001100780b */ /* 0x044fe40003fa4000 */
[----:B------:R-:W-:-:S05]  /*0460*/  FSETP.GEU.AND P3, PT, R17, 1.175494350822287508e-38, PT ;  /* 0x008000001100780b */ /* 0x000fca0003f6e000 */
[----:B---3--:R-:W2:Y:S01]  /*0470*/  LDC.64 R10, c[0x0][0x228] ;  /* 0x00008a00ff0a7b82 */ /* 0x008ea20000000a00 */
[----:B0-----:R-:W-:Y:S01]  /*0480*/  IMAD.WIDE R12, R3, 0x4, R12 ;  /* 0x00000004030c7825 */ /* 0x001fe200078e020c */
[C---:B-----5:R-:W-:Y:S02]  /*0490*/  FSETP.GT.AND P6, PT, R15.reuse, 8.50705917302346158658e+37, PT ;  /* 0x7e8000000f00780b */ /* 0x060fe40003fc4000 */
[----:B------:R-:W-:Y:S02]  /*04a0*/  FSETP.GEU.AND P4, PT, R15, 1.175494350822287508e-38, PT ;  /* 0x008000000f00780b */ /* 0x000fe40003f8e000 */
[----:B------:R-:W-:Y:S01]  /*04b0*/  @P5 FMUL R17, R17, 0.25 ;  /* 0x3e80000011115820 */ /* 0x000fe20000400000 */
[----:B----4-:R-:W-:-:S03]  /*04c0*/  @P5 FMUL R6, R6, 0.25 ;  /* 0x3e80000006065820 */ /* 0x010fc60000400000 */
[----:B------:R-:W-:Y:S01]  /*04d0*/  @!P3 FMUL R17, R17, 16777216 ;  /* 0x4b8000001111b820 */ /* 0x000fe20000400000 */
[----:B------:R-:W-:Y:S01]  /*04e0*/  @!P3 FMUL R6, R6, 16777216 ;  /* 0x4b8000000606b820 */ /* 0x000fe20000400000 */
[----:B------:R-:W0:Y:S03]  /*04f0*/  LDS R14, [R14] ;  /* 0x000000000e0e7984 */ /* 0x000e260000000800 */
[----:B------:R-:W-:Y:S01]  /*0500*/  @P6 FMUL R15, R15, 0.25 ;  /* 0x3e8000000f0f6820 */ /* 0x000fe20000400000 */
[----:B------:R-:W-:Y:S01]  /*0510*/  @P6 FMUL R7, R7, 0.25 ;  /* 0x3e80000007076820 */ /* 0x000fe20000400000 */
[----:B------:R-:W3:Y:S02]  /*0520*/  MUFU.RCP R17, R17 ;  /* 0x0000001100117308 */ /* 0x000ee40000001000 */
[----:B------:R-:W-:Y:S01]  /*0530*/  @!P4 FMUL R15, R15, 16777216 ;  /* 0x4b8000000f0fc820 */ /* 0x000fe20000400000 */
[----:B------:R-:W-:Y:S01]  /*0540*/  @!P4 FMUL R7, R7, 16777216 ;  /* 0x4b8000000707c820 */ /* 0x000fe20000400000 */
[----:B--2---:R-:W-:-:S04]  /*0550*/  IMAD.WIDE R2, R2, 0x4, R10 ;  /* 0x0000000402027825 */ /* 0x004fc800078e020a */
[----:B-1----:R-:W1:Y:S01]  /*0560*/  MUFU.RCP R16, R15 ;  /* 0x0000000f00107308 */ /* 0x002e620000001000 */
[----:B------:R-:W-:-:S04]  /*0570*/  IMAD.WIDE R10, R0, 0x4, R10 ;  /* 0x00000004000a7825 */ /* 0x000fc800078e020a */
[----:B---3--:R-:W-:-:S04]  /*0580*/  FMUL R6, R17, R6 ;  /* 0x0000000611067220 */ /* 0x008fc80000400000 */
[----:B------:R-:W-:Y:S01]  /*0590*/  FMUL R9, R9, R6 ;  /* 0x0000000609097220 */ /* 0x000fe20000400000 */
[----:B-1----:R-:W-:-:S04]  /*05a0*/  FMUL R7, R16, R7 ;  /* 0x0000000710077220 */ /* 0x002fc80000400000 */
[----:B------:R-:W-:Y:S01]  /*05b0*/  FMUL R7, R8, R7 ;  /* 0x0000000708077220 */ /* 0x000fe20000400000 */
[----:B0-----:R-:W0:Y:S01]  /*05c0*/  MUFU.SQRT R5, R14 ;  /* 0x0000000e00057308 */ /* 0x001e220000002000 */
[----:B------:R-:W-:Y:S06]  /*05d0*/  BAR.SYNC.DEFER_BLOCKING 0x0 ;  /* 0x0000000000007b1d */ /* 0x000fec0000010000 */
[----:B0-----:R0:W-:Y:S04]  /*05e0*/  @P1 STG.E desc[UR6][R12.64], R5 ;  /* 0x000000050c001986 */ /* 0x0011e8000c101906 */
[----:B------:R0:W-:Y:S02]  /*05f0*/  @P2 STG.E desc[UR6][R2.64], R9 ;  /* 0x0000000902002986 */ /* 0x0001e4000c101906 */
[----:B0-----:R-:W-:Y:S05]  /*0600*/  @!P0 EXIT ;  /* 0x000000000000894d */ /* 0x001fea0003800000 */
[----:B------:R-:W-:Y:S01]  /*0610*/  STG.E desc[UR6][R10.64], R7 ;  /* 0x000000070a007986 */ /* 0x000fe2000c101906 */
[----:B------:R-:W-:Y:S05]  /*0620*/  EXIT ;  /* 0x000000000000794d */ /* 0x000fea0003800000 */
.L_x_0:
[----:B------:R-:W-:-:S00]  /*0630*/  BRA `(.L_x_0) ;  /* 0xfffffffc00fc7947 */ /* 0x000fc0000383ffff */
[----:B------:R-:W-:-:S00]  /*0640*/  NOP ;  /* 0x0000000000007918 */ /* 0x000fc00000000000 */
        /* <DEDUP_REMOVED lines=11> */
.L_x_1:


//--------------------- .nv.global.init           --------------------------
	.section	.nv.global.init,"aw",@progbits
.nv.global.init:
	.type		_$_str,@object
	.size		_$_str,(_$_str_$_2 - _$_str)
_$_str:
        /*0000*/ 	.byte	0x5f, 0x5f, 0x43, 0x55, 0x44, 0x41, 0x5f, 0x46, 0x54, 0x5a, 0x00
	.type		_$_str_$_2,@object
	.size		_$_str_$_2,(.L_1 - _$_str_$_2)
_$_str_$_2:
        /*000b*/ 	.byte	0x5f, 0x5f, 0x43, 0x55, 0x44, 0x41, 0x5f, 0x50, 0x52, 0x45, 0x43, 0x5f, 0x53, 0x51, 0x52, 0x54
        /*001b*/ 	.byte	0x00
.L_1:


//--------------------- .nv.shared.triton_per_fused__weight_norm_interface_0 --------------------------
	.section	.nv.shared.triton_per_fused__weight_norm_interface_0,"aw",@nobits
	.sectionflags	@""
	.align	16
	.zero		1024


//--------------------- .nv.constant0.triton_per_fused__weight_norm_interface_0 --------------------------
	.section	.nv.constant0.triton_per_fused__weight_norm_interface_0,"a",@progbits
	.sectionflags	@""
	.align	4
.nv.constant0.triton_per_fused__weight_norm_interface_0:
	.zero		568
